	.headerflags	@"EF_CUDA_TEXMODE_UNIFIED EF_CUDA_64BIT_ADDRESS EF_CUDA_ACCELERATORS EF_CUDA_SM90 EF_CUDA_VIRTUAL_SM(EF_CUDA_SM90)"
	.elftype	@"ET_EXEC"


//--------------------- .nv.info                  --------------------------
	.section	.nv.info,"",@"SHT_CUDA_INFO"
	.align	4


	//----- nvinfo : EIATTR_REGCOUNT
	.align		4
        /*0000*/ 	.byte	0x04, 0x2f
        /*0002*/ 	.short	(.L_3 - .L_2)
	.align		4
.L_2:
        /*0004*/ 	.word	index@(triton_poi_fused__native_batch_norm_legit_no_training_hardtanh_1)
        /*0008*/ 	.word	0x00000016


	//----- nvinfo : EIATTR_MIN_STACK_SIZE
	.align		4
.L_3:
        /*000c*/ 	.byte	0x04, 0x12
        /*000e*/ 	.short	(.L_5 - .L_4)
	.align		4
.L_4:
        /*0010*/ 	.word	index@(triton_poi_fused__native_batch_norm_legit_no_training_hardtanh_1)
        /*0014*/ 	.word	0x00000000


	//----- nvinfo : EIATTR_FRAME_SIZE
	.align		4
.L_5:
        /*0018*/ 	.byte	0x04, 0x11
        /*001a*/ 	.short	(.L_7 - .L_6)
	.align		4
.L_6:
        /*001c*/ 	.word	index@(triton_poi_fused__native_batch_norm_legit_no_training_hardtanh_1)
        /*0020*/ 	.word	0x00000000


	//----- nvinfo : EIATTR_MIN_STACK_SIZE
	.align		4
.L_7:
        /*0024*/ 	.byte	0x04, 0x12
        /*0026*/ 	.short	(.L_9 - .L_8)
	.align		4
.L_8:
        /*0028*/ 	.word	index@(triton_poi_fused__native_batch_norm_legit_no_training_hardtanh_1)
        /*002c*/ 	.word	0x00000000
.L_9:


//--------------------- .nv.info.triton_poi_fused__native_batch_norm_legit_no_training_hardtanh_1 --------------------------
	.section	.nv.info.triton_poi_fused__native_batch_norm_legit_no_training_hardtanh_1,"",@"SHT_CUDA_INFO"
	.sectionflags	@""
	.align	4


	//----- nvinfo : EIATTR_CUDA_API_VERSION
	.align		4
        /*0000*/ 	.byte	0x04, 0x37
        /*0002*/ 	.short	(.L_11 - .L_10)
.L_10:
        /*0004*/ 	.word	0x0000007c


	//----- nvinfo : EIATTR_KPARAM_INFO
	.align		4
.L_11:
        /*0008*/ 	.byte	0x04, 0x17
        /*000a*/ 	.short	(.L_13 - .L_12)
.L_12:
        /*000c*/ 	.word	0x00000000
        /*0010*/ 	.short	0x0006
        /*0012*/ 	.short	0x0030
        /*0014*/ 	.byte	0x00, 0xf0, 0x11, 0x00


	//----- nvinfo : EIATTR_KPARAM_INFO
	.align		4
.L_13:
        /*0018*/ 	.byte	0x04, 0x17
        /*001a*/ 	.short	(.L_15 - .L_14)
.L_14:
        /*001c*/ 	.word	0x00000000
        /*0020*/ 	.short	0x0005
        /*0022*/ 	.short	0x0028
        /*0024*/ 	.byte	0x00, 0xf4, 0x21, 0x00


	//----- nvinfo : EIATTR_KPARAM_INFO
	.align		4
.L_15:
        /*0028*/ 	.byte	0x04, 0x17
        /*002a*/ 	.short	(.L_17 - .L_16)
.L_16:
        /*002c*/ 	.word	0x00000000
        /*0030*/ 	.short	0x0004
        /*0032*/ 	.short	0x0020
        /*0034*/ 	.byte	0x00, 0xf4, 0x21, 0x00


	//----- nvinfo : EIATTR_KPARAM_INFO
	.align		4
.L_17:
        /*0038*/ 	.byte	0x04, 0x17
        /*003a*/ 	.short	(.L_19 - .L_18)
.L_18:
        /*003c*/ 	.word	0x00000000
        /*0040*/ 	.short	0x0003
        /*0042*/ 	.short	0x0018
        /*0044*/ 	.byte	0x00, 0xf4, 0x21, 0x00


	//----- nvinfo : EIATTR_KPARAM_INFO
	.align		4
.L_19:
        /*0048*/ 	.byte	0x04, 0x17
        /*004a*/ 	.short	(.L_21 - .L_20)
.L_20:
        /*004c*/ 	.word	0x00000000
        /*0050*/ 	.short	0x0002
        /*0052*/ 	.short	0x0010
        /*0054*/ 	.byte	0x00, 0xf4, 0x21, 0x00


	//----- nvinfo : EIATTR_KPARAM_INFO
	.align		4
.L_21:
        /*0058*/ 	.byte	0x04, 0x17
        /*005a*/ 	.short	(.L_23 - .L_22)
.L_22:
        /*005c*/ 	.word	0x00000000
        /*0060*/ 	.short	0x0001
        /*0062*/ 	.short	0x0008
        /*0064*/ 	.byte	0x00, 0xf4, 0x21, 0x00


	//----- nvinfo : EIATTR_KPARAM_INFO
	.align		4
.L_23:
        /*0068*/ 	.byte	0x04, 0x17
        /*006a*/ 	.short	(.L_25 - .L_24)
.L_24:
        /*006c*/ 	.word	0x00000000
        /*0070*/ 	.short	0x0000
        /*0072*/ 	.short	0x0000
        /*0074*/ 	.byte	0x00, 0xf4, 0x21, 0x00


	//----- nvinfo : EIATTR_SPARSE_MMA_MASK
	.align		4
.L_25:
        /*0078*/ 	.byte	0x03, 0x50
        /*007a*/ 	.short	0x0000


	//----- nvinfo : EIATTR_MAXREG_COUNT
	.align		4
        /*007c*/ 	.byte	0x03, 0x1b
        /*007e*/ 	.short	0x00ff


	//----- nvinfo : EIATTR_EXIT_INSTR_OFFSETS
	.align		4
        /*0080*/ 	.byte	0x04, 0x1c
        /*0082*/ 	.short	(.L_27 - .L_26)


	//   ....[0]....
.L_26:
        /*0084*/ 	.word	0x000004e0


	//   ....[1]....
        /*0088*/ 	.word	0x00000500


	//----- nvinfo : EIATTR_REQNTID
	.align		4
.L_27:
        /*008c*/ 	.byte	0x04, 0x10
        /*008e*/ 	.short	(.L_29 - .L_28)
.L_28:
        /*0090*/ 	.word	0x00000080
        /*0094*/ 	.word	0x00000001
        /*0098*/ 	.word	0x00000001


	//----- nvinfo : EIATTR_CBANK_PARAM_SIZE
	.align		4
.L_29:
        /*009c*/ 	.byte	0x03, 0x19
        /*009e*/ 	.short	0x0034


	//----- nvinfo : EIATTR_PARAM_CBANK
	.align		4
        /*00a0*/ 	.byte	0x04, 0x0a
        /*00a2*/ 	.short	(.L_31 - .L_30)
	.align		4
.L_30:
        /*00a4*/ 	.word	index@(.nv.constant0.triton_poi_fused__native_batch_norm_legit_no_training_hardtanh_1)
        /*00a8*/ 	.short	0x0210
        /*00aa*/ 	.short	0x0034


	//----- nvinfo : EIATTR_SW_WAR
	.align		4
.L_31:
        /*00ac*/ 	.byte	0x04, 0x36
        /*00ae*/ 	.short	(.L_33 - .L_32)
.L_32:
        /*00b0*/ 	.word	0x00000008
.L_33:


//--------------------- .nv.callgraph             --------------------------
	.section	.nv.callgraph,"",@"SHT_CUDA_CALLGRAPH"
	.align	4
	.sectionentsize	8
	.align		4
        /*0000*/ 	.word	0x00000000
	.align		4
        /*0004*/ 	.word	0xffffffff
	.align		4
        /*0008*/ 	.word	0x00000000
	.align		4
        /*000c*/ 	.word	0xfffffffe
	.align		4
        /*0010*/ 	.word	0x00000000
	.align		4
        /*0014*/ 	.word	0xfffffffd
	.align		4
        /*0018*/ 	.word	0x00000000
	.align		4
        /*001c*/ 	.word	0xfffffffc


//--------------------- .nv.constant4             --------------------------
	.section	.nv.constant4,"a",@progbits
	.align	8
	.align		8
.nv.constant4:
        /*0000*/ 	.dword	_$_str
	.align		8
        /*0008*/ 	.dword	_$_str_$_2


//--------------------- .text.triton_poi_fused__native_batch_norm_legit_no_training_hardtanh_1 --------------------------
	.section	.text.triton_poi_fused__native_batch_norm_legit_no_training_hardtanh_1,"ax",@progbits
	.align	128
        .global         triton_poi_fused__native_batch_norm_legit_no_training_hardtanh_1
        .type           triton_poi_fused__native_batch_norm_legit_no_training_hardtanh_1,@function
        .size           triton_poi_fused__native_batch_norm_legit_no_training_hardtanh_1,(.L_x_1 - triton_poi_fused__native_batch_norm_legit_no_training_hardtanh_1)
        .other          triton_poi_fused__native_batch_norm_legit_no_training_hardtanh_1,@"STO_CUDA_ENTRY STV_DEFAULT"
triton_poi_fused__native_batch_norm_legit_no_training_hardtanh_1:
.text.triton_poi_fused__native_batch_norm_legit_no_training_hardtanh_1:
[----:B------:R-:W0:Y:S01]  /*0000*/  LDC R1, c[0x0][0x28] ;  /* 0x00000a00ff017b82 */ /* 0x000e220000000800 */
[----:B------:R-:W1:Y:S07]  /*0010*/  S2R R0, SR_TID.X ;  /* 0x0000000000007919 */ /* 0x000e6e0000002100 */
[----:B------:R-:W2:Y:S01]  /*0020*/  LDC.64 R8, c[0x0][0x220] ;  /* 0x00008800ff087b82 */ /* 0x000ea20000000a00 */
[----:B------:R-:W-:Y:S01]  /*0030*/  CS2R R4, SRZ ;  /* 0x0000000000047805 */ /* 0x000fe2000001ff00 */
[----:B------:R-:W-:Y:S01]  /*0040*/  ULDC.64 UR4, c[0x0][0x208] ;  /* 0x0000820000047ab9 */ /* 0x000fe20000000a00 */
[----:B------:R-:W3:Y:S05]  /*0050*/  S2R R3, SR_CTAID.X ;  /* 0x0000000000037919 */ /* 0x000eea0000002500 */
[----:B------:R-:W4:Y:S08]  /*0060*/  LDC.64 R14, c[0x0][0x218] ;  /* 0x00008600ff0e7b82 */ /* 0x000f300000000a00 */
[----:B------:R-:W5:Y:S08]  /*0070*/  LDC.64 R12, c[0x0][0x210] ;  /* 0x00008400ff0c7b82 */ /* 0x000f700000000a00 */
[----:B------:R-:W2:Y:S01]  /*0080*/  LDC.64 R16, c[0x0][0x228] ;  /* 0x00008a00ff107b82 */ /* 0x000ea20000000a00 */
[----:B-1----:R-:W-:-:S07]  /*0090*/  IMAD.SHL.U32 R0, R0, 0x2, RZ ;  /* 0x0000000200007824 */ /* 0x002fce00078e00ff */
[----:B------:R-:W1:Y:S01]  /*00a0*/  LDC.64 R18, c[0x0][0x230] ;  /* 0x00008c00ff127b82 */ /* 0x000e620000000a00 */
[----:B------:R-:W-:-:S05]  /*00b0*/  LOP3.LUT R0, R0, 0xfe, RZ, 0xc0, !PT ;  /* 0x000000fe00007812 */ /* 0x000fca00078ec0ff */
[----:B---3--:R-:W-:-:S04]  /*00c0*/  IMAD R0, R3, 0x100, R0 ;  /* 0x0000010003007824 */ /* 0x008fc800078e0200 */
[C---:B------:R-:W-:Y:S01]  /*00d0*/  IMAD.HI R2, R0.reuse, 0x38e38e39, RZ ;  /* 0x38e38e3900027827 */ /* 0x040fe200078e02ff */
[----:B------:R-:W-:-:S04]  /*00e0*/  ISETP.GE.AND P0, PT, R0, 0x900, PT ;  /* 0x000009000000780c */ /* 0x000fc80003f06270 */
[----:B------:R-:W-:-:S04]  /*00f0*/  SHF.R.U32.HI R3, RZ, 0x1f, R2 ;  /* 0x0000001fff037819 */ /* 0x000fc80000011602 */
[----:B------:R-:W-:-:S04]  /*0100*/  LEA.HI.SX32 R3, R2, R3, 0x1d ;  /* 0x0000000302037211 */ /* 0x000fc800078feaff */
[----:B------:R-:W-:-:S04]  /*0110*/  SHF.R.S32.HI R2, RZ, 0x1f, R3 ;  /* 0x0000001fff027819 */ /* 0x000fc80000011403 */
[----:B------:R-:W-:-:S04]  /*0120*/  LEA.HI R2, R2, R3, RZ, 0x4 ;  /* 0x0000000302027211 */ /* 0x000fc800078f20ff */
[----:B------:R-:W-:-:S05]  /*0130*/  LOP3.LUT R2, R2, 0xfffffff0, RZ, 0xc0, !PT ;  /* 0xfffffff002027812 */ /* 0x000fca00078ec0ff */
[----:B------:R-:W-:-:S04]  /*0140*/  IMAD.IADD R11, R3, 0x1, -R2 ;  /* 0x00000001030b7824 */ /* 0x000fc800078e0a02 */
[----:B--2---:R-:W-:-:S05]  /*0150*/  IMAD.WIDE R8, R11, 0x4, R8 ;  /* 0x000000040b087825 */ /* 0x004fca00078e0208 */
[----:B------:R-:W2:Y:S04]  /*0160*/  @!P0 LDG.E.EL R4, desc[UR4][R8.64] ;  /* 0x0000000408048981 */ /* 0x000ea8000c2e1900 */
[----:B------:R3:W2:Y:S01]  /*0170*/  @!P0 LDG.E.EL R5, desc[UR4][R8.64] ;  /* 0x0000000408058981 */ /* 0x0006a2000c2e1900 */
[----:B------:R-:W-:Y:S02]  /*0180*/  CS2R R6, SRZ ;  /* 0x0000000000067805 */ /* 0x000fe4000001ff00 */
[----:B------:R-:W-:Y:S01]  /*0190*/  CS2R R2, SRZ ;  /* 0x0000000000027805 */ /* 0x000fe2000001ff00 */
[----:B----4-:R-:W-:-:S04]  /*01a0*/  IMAD.WIDE R14, R11, 0x4, R14 ;  /* 0x000000040b0e7825 */ /* 0x010fc800078e020e */
[----:B-----5:R-:W-:Y:S01]  /*01b0*/  IMAD.WIDE R12, R0, 0x4, R12 ;  /* 0x00000004000c7825 */ /* 0x020fe200078e020c */
[----:B------:R-:W4:Y:S01]  /*01c0*/  @!P0 LDG.E.EL R7, desc[UR4][R14.64] ;  /* 0x000000040e078981 */ /* 0x000f22000c2e1900 */
[----:B---3--:R-:W-:Y:S02]  /*01d0*/  CS2R R8, SRZ ;  /* 0x0000000000087805 */ /* 0x008fe4000001ff00 */
[C---:B0-----:R-:W-:Y:S01]  /*01e0*/  IMAD.WIDE R16, R11.reuse, 0x4, R16 ;  /* 0x000000040b107825 */ /* 0x041fe200078e0210 */
[----:B------:R-:W3:Y:S03]  /*01f0*/  @!P0 LDG.E.EL R6, desc[UR4][R14.64] ;  /* 0x000000040e068981 */ /* 0x000ee6000c2e1900 */
[----:B-1----:R-:W-:Y:S01]  /*0200*/  IMAD.WIDE R18, R11, 0x4, R18 ;  /* 0x000000040b127825 */ /* 0x002fe200078e0212 */
[----:B------:R0:W4:Y:S01]  /*0210*/  @!P0 LDG.E.64 R2, desc[UR4][R12.64] ;  /* 0x000000040c028981 */ /* 0x000122000c1e1b00 */
[----:B------:R-:W-:-:S03]  /*0220*/  CS2R R10, SRZ ;  /* 0x00000000000a7805 */ /* 0x000fc6000001ff00 */
[----:B------:R-:W5:Y:S04]  /*0230*/  @!P0 LDG.E.EL R8, desc[UR4][R16.64] ;  /* 0x0000000410088981 */ /* 0x000f68000c2e1900 */
[----:B------:R-:W3:Y:S04]  /*0240*/  @!P0 LDG.E.EL R11, desc[UR4][R16.64] ;  /* 0x00000004100b8981 */ /* 0x000ee8000c2e1900 */
[----:B------:R-:W3:Y:S04]  /*0250*/  @!P0 LDG.E.EL R10, desc[UR4][R18.64] ;  /* 0x00000004120a8981 */ /* 0x000ee8000c2e1900 */
[----:B------:R-:W5:Y:S01]  /*0260*/  @!P0 LDG.E.EL R9, desc[UR4][R18.64] ;  /* 0x0000000412098981 */ /* 0x000f62000c2e1900 */
[----:B--2---:R-:W-:Y:S01]  /*0270*/  FADD R4, R4, 9.9999997473787516356e-06 ;  /* 0x3727c5ac04047421 */ /* 0x004fe20000000000 */
[----:B------:R-:W-:-:S03]  /*0280*/  FADD R5, R5, 9.9999997473787516356e-06 ;  /* 0x3727c5ac05057421 */ /* 0x000fc60000000000 */
[----:B0-----:R-:W0:Y:S08]  /*0290*/  MUFU.SQRT R12, R4 ;  /* 0x00000004000c7308 */ /* 0x001e300000002000 */
[----:B------:R-:W1:Y:S01]  /*02a0*/  MUFU.SQRT R13, R5 ;  /* 0x00000005000d7308 */ /* 0x000e620000002000 */
[C---:B0-----:R-:W-:Y:S02]  /*02b0*/  FSETP.GT.AND P1, PT, R12.reuse, 8.50705917302346158658e+37, PT ;  /* 0x7e8000000c00780b */ /* 0x041fe40003f24000 */
[----:B------:R-:W-:-:S02]  /*02c0*/  FSETP.GEU.AND P3, PT, R12, 1.175494350822287508e-38, PT ;  /* 0x008000000c00780b */ /* 0x000fc40003f6e000 */
[C---:B-1----:R-:W-:Y:S02]  /*02d0*/  FSETP.GT.AND P2, PT, R13.reuse, 8.50705917302346158658e+37, PT ;  /* 0x7e8000000d00780b */ /* 0x042fe40003f44000 */
[----:B------:R-:W-:-:S07]  /*02e0*/  FSETP.GEU.AND P4, PT, R13, 1.175494350822287508e-38, PT ;  /* 0x008000000d00780b */ /* 0x000fce0003f8e000 */
[----:B------:R-:W-:-:S04]  /*02f0*/  @P1 FMUL R12, R12, 0.25 ;  /* 0x3e8000000c0c1820 */ /* 0x000fc80000400000 */
[----:B------:R-:W-:Y:S01]  /*0300*/  @!P3 FMUL R12, R12, 16777216 ;  /* 0x4b8000000c0cb820 */ /* 0x000fe20000400000 */
[----:B------:R-:W-:-:S04]  /*0310*/  @P2 FMUL R13, R13, 0.25 ;  /* 0x3e8000000d0d2820 */ /* 0x000fc80000400000 */
[----:B------:R-:W-:Y:S01]  /*0320*/  @!P4 FMUL R13, R13, 16777216 ;  /* 0x4b8000000d0dc820 */ /* 0x000fe20000400000 */
[----:B------:R-:W0:Y:S01]  /*0330*/  MUFU.RCP R12, R12 ;  /* 0x0000000c000c7308 */ /* 0x000e220000001000 */
[----:B------:R-:W-:-:S07]  /*0340*/  IMAD.MOV.U32 R4, RZ, RZ, 0x3e800000 ;  /* 0x3e800000ff047424 */ /* 0x000fce00078e00ff */
[----:B------:R-:W1:Y:S01]  /*0350*/  MUFU.RCP R13, R13 ;  /* 0x0000000d000d7308 */ /* 0x000e620000001000 */
[C---:B------:R-:W-:Y:S02]  /*0360*/  FSEL R5, R4.reuse, 1, P1 ;  /* 0x3f80000004057808 */ /* 0x040fe40000800000 */
[----:B------:R-:W-:-:S03]  /*0370*/  FSEL R4, R4, 1, P2 ;  /* 0x3f80000004047808 */ /* 0x000fc60001000000 */
[----:B------:R-:W-:Y:S02]  /*0380*/  @!P3 FMUL R5, R5, 16777216 ;  /* 0x4b8000000505b820 */ /* 0x000fe40000400000 */
[----:B------:R-:W-:Y:S01]  /*0390*/  @!P4 FMUL R4, R4, 16777216 ;  /* 0x4b8000000404c820 */ /* 0x000fe20000400000 */
[----:B----4-:R-:W-:Y:S01]  /*03a0*/  FADD R2, -R7, R2 ;  /* 0x0000000207027221 */ /* 0x010fe20000000100 */
[----:B0-----:R-:W-:Y:S01]  /*03b0*/  FMUL R5, R12, R5 ;  /* 0x000000050c057220 */ /* 0x001fe20000400000 */
[----:B---3--:R-:W-:Y:S01]  /*03c0*/  FADD R3, -R6, R3 ;  /* 0x0000000306037221 */ /* 0x008fe20000000100 */
[----:B-1----:R-:W-:Y:S02]  /*03d0*/  FMUL R4, R13, R4 ;  /* 0x000000040d047220 */ /* 0x002fe40000400000 */
[----:B------:R-:W-:Y:S02]  /*03e0*/  FMUL R5, R2, R5 ;  /* 0x0000000502057220 */ /* 0x000fe40000400000 */
[----:B------:R-:W-:-:S02]  /*03f0*/  FMUL R4, R3, R4 ;  /* 0x0000000403047220 */ /* 0x000fc40000400000 */
[----:B------:R-:W-:Y:S01]  /*0400*/  FFMA R5, R5, R11, R10 ;  /* 0x0000000b05057223 */ /* 0x000fe2000000000a */
[----:B------:R-:W0:Y:S01]  /*0410*/  LDC.64 R2, c[0x0][0x238] ;  /* 0x00008e00ff027b82 */ /* 0x000e220000000a00 */
[----:B-----5:R-:W-:-:S03]  /*0420*/  FFMA R4, R4, R8, R9 ;  /* 0x0000000804047223 */ /* 0x020fc60000000009 */
[C---:B------:R-:W-:Y:S02]  /*0430*/  FSETP.GTU.AND P1, PT, R5.reuse, RZ, PT ;  /* 0x000000ff0500720b */ /* 0x040fe40003f2c000 */
[C---:B------:R-:W-:Y:S02]  /*0440*/  FSETP.GTU.AND P2, PT, R4.reuse, RZ, PT ;  /* 0x000000ff0400720b */ /* 0x040fe40003f4c000 */
[----:B------:R-:W-:Y:S02]  /*0450*/  FSEL R6, R5, RZ, P1 ;  /* 0x000000ff05067208 */ /* 0x000fe40000800000 */
[----:B------:R-:W-:Y:S02]  /*0460*/  FSEL R7, R4, RZ, P2 ;  /* 0x000000ff04077208 */ /* 0x000fe40001000000 */
[----:B------:R-:W-:Y:S02]  /*0470*/  FSETP.GEU.AND P3, PT, R6, 6, PT ;  /* 0x40c000000600780b */ /* 0x000fe40003f6e000 */
[----:B------:R-:W-:-:S02]  /*0480*/  FSETP.GEU.AND P4, PT, R7, 6, PT ;  /* 0x40c000000700780b */ /* 0x000fc40003f8e000 */
[----:B------:R-:W-:Y:S02]  /*0490*/  FSETP.NAN.AND P1, PT, R6, R6, PT ;  /* 0x000000060600720b */ /* 0x000fe40003f28000 */
[----:B------:R-:W-:Y:S01]  /*04a0*/  FSETP.NAN.AND P2, PT, R7, R7, PT ;  /* 0x000000070700720b */ /* 0x000fe20003f48000 */
[----:B0-----:R-:W-:-:S06]  /*04b0*/  IMAD.WIDE R2, R0, 0x4, R2 ;  /* 0x0000000400027825 */ /* 0x001fcc00078e0202 */
[----:B------:R-:W-:Y:S02]  /*04c0*/  @P3 SEL R6, R6, 0x40c00000, P1 ;  /* 0x40c0000006063807 */ /* 0x000fe40000800000 */
[----:B------:R-:W-:Y:S01]  /*04d0*/  @P4 SEL R7, R7, 0x40c00000, P2 ;  /* 0x40c0000007074807 */ /* 0x000fe20001000000 */
[----:B------:R-:W-:Y:S06]  /*04e0*/  @P0 EXIT ;  /* 0x000000000000094d */ /* 0x000fec0003800000 */
[----:B------:R-:W-:Y:S01]  /*04f0*/  STG.E.64 desc[UR4][R2.64], R6 ;  /* 0x0000000602007986 */ /* 0x000fe2000c101b04 */
[----:B------:R-:W-:Y:S05]  /*0500*/  EXIT ;  /* 0x000000000000794d */ /* 0x000fea0003800000 */
.L_x_0:
[----:B------:R-:W-:-:S00]  /*0510*/  BRA `(.L_x_0) ;  /* 0xfffffffc00fc7947 */ /* 0x000fc0000383ffff */
[----:B------:R-:W-:-:S00]  /*0520*/  NOP ;  /* 0x0000000000007918 */ /* 0x000fc00000000000 */
        /* <DEDUP_REMOVED lines=13> */
.L_x_1:


//--------------------- .nv.global.init           --------------------------
	.section	.nv.global.init,"aw",@progbits
.nv.global.init:
	.type		_$_str,@object
	.size		_$_str,(_$_str_$_2 - _$_str)
_$_str:
        /*0000*/ 	.byte	0x5f, 0x5f, 0x43, 0x55, 0x44, 0x41, 0x5f, 0x46, 0x54, 0x5a, 0x00
	.type		_$_str_$_2,@object
	.size		_$_str_$_2,(.L_1 - _$_str_$_2)
_$_str_$_2:
        /*000b*/ 	.byte	0x5f, 0x5f, 0x43, 0x55, 0x44, 0x41, 0x5f, 0x50, 0x52, 0x45, 0x43, 0x5f, 0x53, 0x51, 0x52, 0x54
        /*001b*/ 	.byte	0x00
.L_1:


//--------------------- .nv.constant0.triton_poi_fused__native_batch_norm_legit_no_training_hardtanh_1 --------------------------
	.section	.nv.constant0.triton_poi_fused__native_batch_norm_legit_no_training_hardtanh_1,"a",@progbits
	.sectionflags	@""
	.align	4
.nv.constant0.triton_poi_fused__native_batch_norm_legit_no_training_hardtanh_1:
	.zero		580
